	.headerflags	@"EF_CUDA_TEXMODE_UNIFIED EF_CUDA_64BIT_ADDRESS EF_CUDA_ACCELERATORS EF_CUDA_SM90 EF_CUDA_VIRTUAL_SM(EF_CUDA_SM90)"
	.elftype	@"ET_EXEC"


//--------------------- .nv.info                  --------------------------
	.section	.nv.info,"",@"SHT_CUDA_INFO"
	.align	4


	//----- nvinfo : EIATTR_REGCOUNT
	.align		4
        /*0000*/ 	.byte	0x04, 0x2f
        /*0002*/ 	.short	(.L_3 - .L_2)
	.align		4
.L_2:
        /*0004*/ 	.word	index@(triton_poi_fused__native_batch_norm_legit_no_training_add_convolution_9)
        /*0008*/ 	.word	0x00000016


	//----- nvinfo : EIATTR_MIN_STACK_SIZE
	.align		4
.L_3:
        /*000c*/ 	.byte	0x04, 0x12
        /*000e*/ 	.short	(.L_5 - .L_4)
	.align		4
.L_4:
        /*0010*/ 	.word	index@(triton_poi_fused__native_batch_norm_legit_no_training_add_convolution_9)
        /*0014*/ 	.word	0x00000000


	//----- nvinfo : EIATTR_FRAME_SIZE
	.align		4
.L_5:
        /*0018*/ 	.byte	0x04, 0x11
        /*001a*/ 	.short	(.L_7 - .L_6)
	.align		4
.L_6:
        /*001c*/ 	.word	index@(triton_poi_fused__native_batch_norm_legit_no_training_add_convolution_9)
        /*0020*/ 	.word	0x00000000


	//----- nvinfo : EIATTR_MIN_STACK_SIZE
	.align		4
.L_7:
        /*0024*/ 	.byte	0x04, 0x12
        /*0026*/ 	.short	(.L_9 - .L_8)
	.align		4
.L_8:
        /*0028*/ 	.word	index@(triton_poi_fused__native_batch_norm_legit_no_training_add_convolution_9)
        /*002c*/ 	.word	0x00000000
.L_9:


//--------------------- .nv.info.triton_poi_fused__native_batch_norm_legit_no_training_add_convolution_9 --------------------------
	.section	.nv.info.triton_poi_fused__native_batch_norm_legit_no_training_add_convolution_9,"",@"SHT_CUDA_INFO"
	.sectionflags	@""
	.align	4


	//----- nvinfo : EIATTR_CUDA_API_VERSION
	.align		4
        /*0000*/ 	.byte	0x04, 0x37
        /*0002*/ 	.short	(.L_11 - .L_10)
.L_10:
        /*0004*/ 	.word	0x0000007c


	//----- nvinfo : EIATTR_KPARAM_INFO
	.align		4
.L_11:
        /*0008*/ 	.byte	0x04, 0x17
        /*000a*/ 	.short	(.L_13 - .L_12)
.L_12:
        /*000c*/ 	.word	0x00000000
        /*0010*/ 	.short	0x0007
        /*0012*/ 	.short	0x0038
        /*0014*/ 	.byte	0x00, 0xf0, 0x11, 0x00


	//----- nvinfo : EIATTR_KPARAM_INFO
	.align		4
.L_13:
        /*0018*/ 	.byte	0x04, 0x17
        /*001a*/ 	.short	(.L_15 - .L_14)
.L_14:
        /*001c*/ 	.word	0x00000000
        /*0020*/ 	.short	0x0006
        /*0022*/ 	.short	0x0030
        /*0024*/ 	.byte	0x00, 0xf4, 0x21, 0x00


	//----- nvinfo : EIATTR_KPARAM_INFO
	.align		4
.L_15:
        /*0028*/ 	.byte	0x04, 0x17
        /*002a*/ 	.short	(.L_17 - .L_16)
.L_16:
        /*002c*/ 	.word	0x00000000
        /*0030*/ 	.short	0x0005
        /*0032*/ 	.short	0x0028
        /*0034*/ 	.byte	0x00, 0xf4, 0x21, 0x00


	//----- nvinfo : EIATTR_KPARAM_INFO
	.align		4
.L_17:
        /*0038*/ 	.byte	0x04, 0x17
        /*003a*/ 	.short	(.L_19 - .L_18)
.L_18:
        /*003c*/ 	.word	0x00000000
        /*0040*/ 	.short	0x0004
        /*0042*/ 	.short	0x0020
        /*0044*/ 	.byte	0x00, 0xf4, 0x21, 0x00


	//----- nvinfo : EIATTR_KPARAM_INFO
	.align		4
.L_19:
        /*0048*/ 	.byte	0x04, 0x17
        /*004a*/ 	.short	(.L_21 - .L_20)
.L_20:
        /*004c*/ 	.word	0x00000000
        /*0050*/ 	.short	0x0003
        /*0052*/ 	.short	0x0018
        /*0054*/ 	.byte	0x00, 0xf4, 0x21, 0x00


	//----- nvinfo : EIATTR_KPARAM_INFO
	.align		4
.L_21:
        /*0058*/ 	.byte	0x04, 0x17
        /*005a*/ 	.short	(.L_23 - .L_22)
.L_22:
        /*005c*/ 	.word	0x00000000
        /*0060*/ 	.short	0x0002
        /*0062*/ 	.short	0x0010
        /*0064*/ 	.byte	0x00, 0xf4, 0x21, 0x00


	//----- nvinfo : EIATTR_KPARAM_INFO
	.align		4
.L_23:
        /*0068*/ 	.byte	0x04, 0x17
        /*006a*/ 	.short	(.L_25 - .L_24)
.L_24:
        /*006c*/ 	.word	0x00000000
        /*0070*/ 	.short	0x0001
        /*0072*/ 	.short	0x0008
        /*0074*/ 	.byte	0x00, 0xf4, 0x21, 0x00


	//----- nvinfo : EIATTR_KPARAM_INFO
	.align		4
.L_25:
        /*0078*/ 	.byte	0x04, 0x17
        /*007a*/ 	.short	(.L_27 - .L_26)
.L_26:
        /*007c*/ 	.word	0x00000000
        /*0080*/ 	.short	0x0000
        /*0082*/ 	.short	0x0000
        /*0084*/ 	.byte	0x00, 0xf4, 0x21, 0x00


	//----- nvinfo : EIATTR_SPARSE_MMA_MASK
	.align		4
.L_27:
        /*0088*/ 	.byte	0x03, 0x50
        /*008a*/ 	.short	0x0000


	//----- nvinfo : EIATTR_MAXREG_COUNT
	.align		4
        /*008c*/ 	.byte	0x03, 0x1b
        /*008e*/ 	.short	0x00ff


	//----- nvinfo : EIATTR_EXIT_INSTR_OFFSETS
	.align		4
        /*0090*/ 	.byte	0x04, 0x1c
        /*0092*/ 	.short	(.L_29 - .L_28)


	//   ....[0]....
.L_28:
        /*0094*/ 	.word	0x00000350


	//----- nvinfo : EIATTR_REQNTID
	.align		4
.L_29:
        /*0098*/ 	.byte	0x04, 0x10
        /*009a*/ 	.short	(.L_31 - .L_30)
.L_30:
        /*009c*/ 	.word	0x00000080
        /*00a0*/ 	.word	0x00000001
        /*00a4*/ 	.word	0x00000001


	//----- nvinfo : EIATTR_CBANK_PARAM_SIZE
	.align		4
.L_31:
        /*00a8*/ 	.byte	0x03, 0x19
        /*00aa*/ 	.short	0x003c


	//----- nvinfo : EIATTR_PARAM_CBANK
	.align		4
        /*00ac*/ 	.byte	0x04, 0x0a
        /*00ae*/ 	.short	(.L_33 - .L_32)
	.align		4
.L_32:
        /*00b0*/ 	.word	index@(.nv.constant0.triton_poi_fused__native_batch_norm_legit_no_training_add_convolution_9)
        /*00b4*/ 	.short	0x0210
        /*00b6*/ 	.short	0x003c


	//----- nvinfo : EIATTR_SW_WAR
	.align		4
.L_33:
        /*00b8*/ 	.byte	0x04, 0x36
        /*00ba*/ 	.short	(.L_35 - .L_34)
.L_34:
        /*00bc*/ 	.word	0x00000008
.L_35:


//--------------------- .nv.callgraph             --------------------------
	.section	.nv.callgraph,"",@"SHT_CUDA_CALLGRAPH"
	.align	4
	.sectionentsize	8
	.align		4
        /*0000*/ 	.word	0x00000000
	.align		4
        /*0004*/ 	.word	0xffffffff
	.align		4
        /*0008*/ 	.word	0x00000000
	.align		4
        /*000c*/ 	.word	0xfffffffe
	.align		4
        /*0010*/ 	.word	0x00000000
	.align		4
        /*0014*/ 	.word	0xfffffffd
	.align		4
        /*0018*/ 	.word	0x00000000
	.align		4
        /*001c*/ 	.word	0xfffffffc


//--------------------- .nv.constant4             --------------------------
	.section	.nv.constant4,"a",@progbits
	.align	8
	.align		8
.nv.constant4:
        /*0000*/ 	.dword	_$_str
	.align		8
        /*0008*/ 	.dword	_$_str_$_2


//--------------------- .text.triton_poi_fused__native_batch_norm_legit_no_training_add_convolution_9 --------------------------
	.section	.text.triton_poi_fused__native_batch_norm_legit_no_training_add_convolution_9,"ax",@progbits
	.align	128
        .global         triton_poi_fused__native_batch_norm_legit_no_training_add_convolution_9
        .type           triton_poi_fused__native_batch_norm_legit_no_training_add_convolution_9,@function
        .size           triton_poi_fused__native_batch_norm_legit_no_training_add_convolution_9,(.L_x_1 - triton_poi_fused__native_batch_norm_legit_no_training_add_convolution_9)
        .other          triton_poi_fused__native_batch_norm_legit_no_training_add_convolution_9,@"STO_CUDA_ENTRY STV_DEFAULT"
triton_poi_fused__native_batch_norm_legit_no_training_add_convolution_9:
.text.triton_poi_fused__native_batch_norm_legit_no_training_add_convolution_9:
[----:B------:R-:W-:Y:S01]  /*0000*/  LDC R1, c[0x0][0x28] ;  /* 0x00000a00ff017b82 */ /* 0x000fe20000000800 */
[----:B------:R-:W1:Y:S07]  /*0010*/  S2R R9, SR_TID.X ;  /* 0x0000000000097919 */ /* 0x000e6e0000002100 */
[----:B------:R-:W2:Y:S01]  /*0020*/  LDC.64 R14, c[0x0][0x230] ;  /* 0x00008c00ff0e7b82 */ /* 0x000ea20000000a00 */
[----:B------:R-:W-:Y:S01]  /*0030*/  ULDC.64 UR4, c[0x0][0x208] ;  /* 0x0000820000047ab9 */ /* 0x000fe20000000a00 */
[----:B------:R-:W3:Y:S06]  /*0040*/  S2R R0, SR_CTAID.X ;  /* 0x0000000000007919 */ /* 0x000eec0000002500 */
[----:B------:R-:W4:Y:S08]  /*0050*/  LDC.64 R16, c[0x0][0x220] ;  /* 0x00008800ff107b82 */ /* 0x000f300000000a00 */
[----:B------:R-:W5:Y:S08]  /*0060*/  LDC.64 R18, c[0x0][0x228] ;  /* 0x00008a00ff127b82 */ /* 0x000f700000000a00 */
[----:B------:R-:W4:Y:S01]  /*0070*/  LDC.64 R10, c[0x0][0x238] ;  /* 0x00008e00ff0a7b82 */ /* 0x000f220000000a00 */
[----:B-1----:R-:W-:-:S07]  /*0080*/  LOP3.LUT R9, R9, 0x7f, RZ, 0xc0, !PT ;  /* 0x0000007f09097812 */ /* 0x002fce00078ec0ff */
[----:B------:R-:W1:Y:S01]  /*0090*/  LDC.64 R6, c[0x0][0x240] ;  /* 0x00009000ff067b82 */ /* 0x000e620000000a00 */
[----:B---3--:R-:W-:Y:S02]  /*00a0*/  SHF.R.S32.HI R2, RZ, 0x18, R0 ;  /* 0x00000018ff027819 */ /* 0x008fe40000011400 */
[----:B------:R-:W-:Y:S02]  /*00b0*/  LEA R9, R0, R9, 0x7 ;  /* 0x0000000900097211 */ /* 0x000fe400078e38ff */
[----:B------:R-:W-:-:S03]  /*00c0*/  SGXT R0, R2, 0x1 ;  /* 0x000000010200781a */ /* 0x000fc60000000200 */
[----:B------:R-:W3:Y:S01]  /*00d0*/  LDC.64 R4, c[0x0][0x218] ;  /* 0x00008600ff047b82 */ /* 0x000ee20000000a00 */
[----:B------:R-:W-:-:S04]  /*00e0*/  LEA.HI R0, R0, R9, RZ, 0x4 ;  /* 0x0000000900007211 */ /* 0x000fc800078f20ff */
[----:B------:R-:W-:-:S03]  /*00f0*/  SHF.R.S32.HI R13, RZ, 0x4, R0 ;  /* 0x00000004ff0d7819 */ /* 0x000fc60000011400 */
[----:B------:R-:W1:Y:S01]  /*0100*/  LDC.64 R2, c[0x0][0x210] ;  /* 0x00008400ff027b82 */ /* 0x000e620000000a00 */
[----:B------:R-:W-:-:S04]  /*0110*/  SHF.R.S32.HI R0, RZ, 0x1f, R0 ;  /* 0x0000001fff007819 */ /* 0x000fc80000011400 */
[----:B------:R-:W-:-:S04]  /*0120*/  LEA.HI R0, R0, R13, RZ, 0x9 ;  /* 0x0000000d00007211 */ /* 0x000fc800078f48ff */
[----:B------:R-:W-:-:S04]  /*0130*/  LOP3.LUT R0, R0, 0xfffffe00, RZ, 0xc0, !PT ;  /* 0xfffffe0000007812 */ /* 0x000fc800078ec0ff */
[----:B------:R-:W-:-:S05]  /*0140*/  IADD3 R13, R13, -R0, RZ ;  /* 0x800000000d0d7210 */ /* 0x000fca0007ffe0ff */
[----:B--2---:R-:W-:-:S05]  /*0150*/  IMAD.WIDE R14, R13, 0x4, R14 ;  /* 0x000000040d0e7825 */ /* 0x004fca00078e020e */
[----:B------:R2:W2:Y:S01]  /*0160*/  LDG.E.EL R0, desc[UR4][R14.64] ;  /* 0x000000040e007981 */ /* 0x0004a2000c2e1900 */
[----:B----4-:R-:W-:-:S04]  /*0170*/  IMAD.WIDE R16, R13, 0x4, R16 ;  /* 0x000000040d107825 */ /* 0x010fc800078e0210 */
[----:B01----:R-:W-:Y:S01]  /*0180*/  IMAD.WIDE R2, R9, 0x4, R2 ;  /* 0x0000000409027825 */ /* 0x003fe200078e0202 */
[----:B------:R-:W4:Y:S03]  /*0190*/  LDG.E.EL R8, desc[UR4][R16.64] ;  /* 0x0000000410087981 */ /* 0x000f26000c2e1900 */
[C---:B-----5:R-:W-:Y:S01]  /*01a0*/  IMAD.WIDE R18, R13.reuse, 0x4, R18 ;  /* 0x000000040d127825 */ /* 0x060fe200078e0212 */
[----:B------:R-:W4:Y:S04]  /*01b0*/  LDG.E R15, desc[UR4][R2.64] ;  /* 0x00000004020f7981 */ /* 0x000f28000c1e1900 */
[----:B------:R-:W5:Y:S01]  /*01c0*/  LDG.E.EL R12, desc[UR4][R18.64] ;  /* 0x00000004120c7981 */ /* 0x000f62000c2e1900 */
[----:B------:R-:W-:-:S04]  /*01d0*/  IMAD.WIDE R10, R13, 0x4, R10 ;  /* 0x000000040d0a7825 */ /* 0x000fc800078e020a */
[----:B------:R-:W-:Y:S02]  /*01e0*/  IMAD.WIDE R6, R13, 0x4, R6 ;  /* 0x000000040d067825 */ /* 0x000fe400078e0206 */
[----:B------:R0:W5:Y:S02]  /*01f0*/  LDG.E.EL R10, desc[UR4][R10.64] ;  /* 0x000000040a0a7981 */ /* 0x000164000c2e1900 */
[----:B---3--:R-:W-:Y:S02]  /*0200*/  IMAD.WIDE R4, R9, 0x4, R4 ;  /* 0x0000000409047825 */ /* 0x008fe400078e0204 */
[----:B------:R-:W3:Y:S04]  /*0210*/  LDG.E.EL R7, desc[UR4][R6.64] ;  /* 0x0000000406077981 */ /* 0x000ee8000c2e1900 */
[----:B------:R-:W3:Y:S01]  /*0220*/  LDG.E R9, desc[UR4][R4.64] ;  /* 0x0000000404097981 */ /* 0x000ee2000c1e1900 */
[----:B--2---:R-:W-:Y:S01]  /*0230*/  HFMA2.MMA R14, -RZ, RZ, 1.625, 0 ;  /* 0x3e800000ff0e7435 */ /* 0x004fe200000001ff */
[----:B------:R-:W-:-:S04]  /*0240*/  FADD R0, R0, 9.9999997473787516356e-06 ;  /* 0x3727c5ac00007421 */ /* 0x000fc80000000000 */
[----:B------:R-:W1:Y:S01]  /*0250*/  MUFU.SQRT R13, R0 ;  /* 0x00000000000d7308 */ /* 0x000e620000002000 */
[----:B----4-:R-:W-:-:S04]  /*0260*/  FADD R15, R15, R8 ;  /* 0x000000080f0f7221 */ /* 0x010fc80000000000 */
[----:B-----5:R-:W-:Y:S01]  /*0270*/  FADD R12, -R12, R15 ;  /* 0x0000000f0c0c7221 */ /* 0x020fe20000000100 */
[----:B------:R-:W-:Y:S01]  /*0280*/  STG.E desc[UR4][R2.64], R15 ;  /* 0x0000000f02007986 */ /* 0x000fe2000c101904 */
[C---:B-1----:R-:W-:Y:S02]  /*0290*/  FSETP.GT.AND P0, PT, R13.reuse, 8.50705917302346158658e+37, PT ;  /* 0x7e8000000d00780b */ /* 0x042fe40003f04000 */
[----:B------:R-:W-:Y:S02]  /*02a0*/  FSETP.GEU.AND P1, PT, R13, 1.175494350822287508e-38, PT ;  /* 0x008000000d00780b */ /* 0x000fe40003f2e000 */
[----:B------:R-:W-:-:S09]  /*02b0*/  FSEL R14, R14, 1, P0 ;  /* 0x3f8000000e0e7808 */ /* 0x000fd20000000000 */
[----:B------:R-:W-:Y:S02]  /*02c0*/  @P0 FMUL R13, R13, 0.25 ;  /* 0x3e8000000d0d0820 */ /* 0x000fe40000400000 */
[----:B------:R-:W-:Y:S02]  /*02d0*/  @!P1 FMUL R14, R14, 16777216 ;  /* 0x4b8000000e0e9820 */ /* 0x000fe40000400000 */
[----:B------:R-:W-:-:S06]  /*02e0*/  @!P1 FMUL R13, R13, 16777216 ;  /* 0x4b8000000d0d9820 */ /* 0x000fcc0000400000 */
[----:B------:R-:W0:Y:S02]  /*02f0*/  MUFU.RCP R13, R13 ;  /* 0x0000000d000d7308 */ /* 0x000e240000001000 */
[----:B0-----:R-:W-:-:S04]  /*0300*/  FMUL R11, R13, R14 ;  /* 0x0000000e0d0b7220 */ /* 0x001fc80000400000 */
[----:B------:R-:W-:-:S04]  /*0310*/  FMUL R11, R12, R11 ;  /* 0x0000000b0c0b7220 */ /* 0x000fc80000400000 */
[----:B---3--:R-:W-:-:S04]  /*0320*/  FFMA R10, R10, R11, R7 ;  /* 0x0000000b0a0a7223 */ /* 0x008fc80000000007 */
[----:B------:R-:W-:-:S05]  /*0330*/  FADD R9, R9, R10 ;  /* 0x0000000a09097221 */ /* 0x000fca0000000000 */
[----:B------:R-:W-:Y:S01]  /*0340*/  STG.E desc[UR4][R4.64], R9 ;  /* 0x0000000904007986 */ /* 0x000fe2000c101904 */
[----:B------:R-:W-:Y:S05]  /*0350*/  EXIT ;  /* 0x000000000000794d */ /* 0x000fea0003800000 */
.L_x_0:
[----:B------:R-:W-:-:S00]  /*0360*/  BRA `(.L_x_0) ;  /* 0xfffffffc00fc7947 */ /* 0x000fc0000383ffff */
[----:B------:R-:W-:-:S00]  /*0370*/  NOP ;  /* 0x0000000000007918 */ /* 0x000fc00000000000 */
        /* <DEDUP_REMOVED lines=8> */
.L_x_1:


//--------------------- .nv.global.init           --------------------------
	.section	.nv.global.init,"aw",@progbits
.nv.global.init:
	.type		_$_str,@object
	.size		_$_str,(_$_str_$_2 - _$_str)
_$_str:
        /*0000*/ 	.byte	0x5f, 0x5f, 0x43, 0x55, 0x44, 0x41, 0x5f, 0x46, 0x54, 0x5a, 0x00
	.type		_$_str_$_2,@object
	.size		_$_str_$_2,(.L_1 - _$_str_$_2)
_$_str_$_2:
        /*000b*/ 	.byte	0x5f, 0x5f, 0x43, 0x55, 0x44, 0x41, 0x5f, 0x50, 0x52, 0x45, 0x43, 0x5f, 0x53, 0x51, 0x52, 0x54
        /*001b*/ 	.byte	0x00
.L_1:


//--------------------- .nv.constant0.triton_poi_fused__native_batch_norm_legit_no_training_add_convolution_9 --------------------------
	.section	.nv.constant0.triton_poi_fused__native_batch_norm_legit_no_training_add_convolution_9,"a",@progbits
	.sectionflags	@""
	.align	4
.nv.constant0.triton_poi_fused__native_batch_norm_legit_no_training_add_convolution_9:
	.zero		588
